//
// Generated by NVIDIA NVVM Compiler
//
// Compiler Build ID: CL-36424714
// Cuda compilation tools, release 13.0, V13.0.88
// Based on NVVM 20.0.0
//

.version 9.0
.target sm_100
.address_size 64

	// .globl	_Z8MyKernelv
.global .align 4 .b8 d_A[120000000];
.global .align 4 .b8 d_B[4000000];

.visible .entry _Z8MyKernelv()
{
	.reg .pred 	%p<12>;
	.reg .b32 	%r<20>;
	.reg .b32 	%f<66>;
	.reg .b64 	%rd<9>;

	mov.u32 	%r3, %tid.x;
	mov.u32 	%r4, %ntid.x;
	mov.u32 	%r1, %ctaid.x;
	mad.lo.s32 	%r2, %r4, %r1, %r3;
	setp.gt.s32 	%p1, %r2, 999999;
	@%p1 bra 	$L__BB0_9;
	mul.hi.u32 	%r5, %r1, -2004318071;
	shr.u32 	%r6, %r5, 4;
	mul.lo.s32 	%r7, %r6, 30;
	sub.s32 	%r8, %r1, %r7;
	mul.wide.s32 	%rd1, %r2, 120;
	mov.u64 	%rd2, d_A;
	add.s64 	%rd3, %rd2, %rd1;
	mul.wide.u32 	%rd4, %r8, 4;
	add.s64 	%rd5, %rd3, %rd4;
	ld.global.f32 	%f1, [%rd5];
	abs.f32 	%f2, %f1;
	setp.eq.f32 	%p2, %f1, 0f3F800000;
	mov.f32 	%f65, 0f3F800000;
	@%p2 bra 	$L__BB0_8;
	setp.num.f32 	%p3, %f2, %f2;
	@%p3 bra 	$L__BB0_4;
	mov.f32 	%f64, 0f3F3AE148;
	add.rn.f32 	%f65, %f1, %f64;
	bra.uni 	$L__BB0_8;
$L__BB0_4:
	setp.neu.f32 	%p4, %f1, 0f00000000;
	setp.neu.f32 	%p5, %f2, 0f7F800000;
	and.pred  	%p6, %p4, %p5;
	@%p6 bra 	$L__BB0_6;
	add.f32 	%f63, %f1, %f1;
	mov.b32 	%r18, %f63;
	and.b32  	%r19, %r18, 2147483647;
	mov.b32 	%f65, %r19;
	bra.uni 	$L__BB0_8;
$L__BB0_6:
	setp.lt.f32 	%p7, %f2, 0f00800000;
	mul.f32 	%f8, %f2, 0f4B800000;
	selp.f32 	%f9, %f8, %f2, %p7;
	mov.b32 	%r9, %f9;
	add.s32 	%r10, %r9, -1060439283;
	and.b32  	%r11, %r10, -8388608;
	sub.s32 	%r12, %r9, %r11;
	mov.b32 	%f10, %r12;
	cvt.rn.f32.s32 	%f11, %r11;
	selp.f32 	%f12, 0fC1C00000, 0f00000000, %p7;
	fma.rn.f32 	%f13, %f11, 0f34000000, %f12;
	add.f32 	%f14, %f10, 0fBF800000;
	add.f32 	%f15, %f10, 0f3F800000;
	rcp.approx.ftz.f32 	%f16, %f15;
	add.f32 	%f17, %f14, %f14;
	mul.f32 	%f18, %f17, %f16;
	mul.f32 	%f19, %f18, %f18;
	neg.f32 	%f20, %f18;
	sub.f32 	%f21, %f14, %f18;
	add.f32 	%f22, %f21, %f21;
	fma.rn.f32 	%f23, %f20, %f14, %f22;
	mul.rn.f32 	%f24, %f16, %f23;
	fma.rn.f32 	%f25, %f19, 0f3A2C32E4, 0f3B52E7DB;
	fma.rn.f32 	%f26, %f25, %f19, 0f3C93BB73;
	fma.rn.f32 	%f27, %f26, %f19, 0f3DF6384F;
	mul.rn.f32 	%f28, %f27, %f19;
	fma.rn.f32 	%f29, %f18, 0f3FB8AA3B, %f13;
	mul.f32 	%f30, %f28, 0f40400000;
	sub.f32 	%f31, %f13, %f29;
	fma.rn.f32 	%f32, %f18, 0f3FB8AA3B, %f31;
	fma.rn.f32 	%f33, %f24, 0f3FB8AA3B, %f32;
	fma.rn.f32 	%f34, %f18, 0f32A55E34, %f33;
	fma.rn.f32 	%f35, %f30, %f24, %f34;
	fma.rn.f32 	%f36, %f28, %f18, %f35;
	add.rn.f32 	%f37, %f29, %f36;
	mov.f32 	%f38, 0f3F3AE148;
	mul.rn.f32 	%f39, %f37, %f38;
	cvt.rni.f32.f32 	%f40, %f39;
	sub.f32 	%f41, %f39, %f40;
	neg.f32 	%f42, %f39;
	fma.rn.f32 	%f43, %f37, 0f3F3AE148, %f42;
	neg.f32 	%f44, %f29;
	add.rn.f32 	%f45, %f37, %f44;
	neg.f32 	%f46, %f45;
	add.rn.f32 	%f47, %f36, %f46;
	fma.rn.f32 	%f48, %f47, 0f3F3AE148, %f43;
	add.f32 	%f49, %f41, %f48;
	setp.gt.f32 	%p8, %f40, 0f00000000;
	selp.b32 	%r13, 0, -2097152000, %p8;
	setp.geu.f32 	%p9, %f1, 0f00000000;
	setp.lt.f32 	%p10, %f39, 0f00000000;
	selp.f32 	%f50, 0f00000000, 0f7F800000, %p10;
	abs.f32 	%f51, %f39;
	setp.gt.f32 	%p11, %f51, 0f43180000;
	cvt.rzi.s32.f32 	%r14, %f40;
	shl.b32 	%r15, %r14, 23;
	sub.s32 	%r16, %r15, %r13;
	mov.b32 	%f52, %r16;
	add.s32 	%r17, %r13, 2130706432;
	mov.b32 	%f53, %r17;
	fma.rn.f32 	%f54, %f49, 0f391FCB8E, 0f3AAF85ED;
	fma.rn.f32 	%f55, %f54, %f49, 0f3C1D9856;
	fma.rn.f32 	%f56, %f55, %f49, 0f3D6357BB;
	fma.rn.f32 	%f57, %f56, %f49, 0f3E75FDEC;
	fma.rn.f32 	%f58, %f57, %f49, 0f3F317218;
	fma.rn.f32 	%f59, %f58, %f49, 0f3F800000;
	mul.f32 	%f60, %f59, %f53;
	mul.f32 	%f61, %f60, %f52;
	selp.f32 	%f65, %f50, %f61, %p11;
	@%p9 bra 	$L__BB0_8;
	mov.f32 	%f65, 0f7FFFFFFF;
$L__BB0_8:
	mul.wide.s32 	%rd6, %r2, 4;
	mov.u64 	%rd7, d_B;
	add.s64 	%rd8, %rd7, %rd6;
	st.global.f32 	[%rd8], %f65;
$L__BB0_9:
	ret;

}


// ===== COMPILED SASS (sm_100) =====

	.target	sm_100

	.elftype	@"ET_EXEC"


//--------------------- .note.nv.tkinfo           --------------------------
	.section	.note.nv.tkinfo,"",@"SHT_NOTE"
	.sectionflags	@"SHF_NOTE_NV_TKINFO"
	.tkinfo
        /*0018*/ 	.word	0x00000002
        /*0030*/ 	.string	""
        /*0030*/ 	.string	"ptxas"
        /*0030*/ 	.string	"Cuda compilation tools, release 13.0, V13.0.88"
        /*0030*/ 	.string	"Build cuda_13.0.r13.0/compiler.36424714_0"
        /*0030*/ 	.string	"-arch sm_100 -m 64 "



//--------------------- .note.nv.cuinfo           --------------------------
	.section	.note.nv.cuinfo,"",@"SHT_NOTE"
	.sectionflags	@"SHF_NOTE_NV_CUINFO"
        /*0018*/ 	.short	0x0002
        /*001a*/ 	.short	0x0064
        /*001c*/ 	.short	0x0082
	.zero		2


//--------------------- .nv.info                  --------------------------
	.section	.nv.info,"",@"SHT_CUDA_INFO"
	.align	4


	//----- nvinfo : EIATTR_REGCOUNT
	.align		4
        /*0000*/ 	.byte	0x04, 0x2f
        /*0002*/ 	.short	(.L_3 - .L_2)
	.align		4
.L_2:
        /*0004*/ 	.word	index@(_Z8MyKernelv)
        /*0008*/ 	.word	0x0000000f


	//----- nvinfo : EIATTR_FRAME_SIZE
	.align		4
.L_3:
        /*000c*/ 	.byte	0x04, 0x11
        /*000e*/ 	.short	(.L_5 - .L_4)
	.align		4
.L_4:
        /*0010*/ 	.word	index@(_Z8MyKernelv)
        /*0014*/ 	.word	0x00000000


	//----- nvinfo : EIATTR_MIN_STACK_SIZE
	.align		4
.L_5:
        /*0018*/ 	.byte	0x04, 0x12
        /*001a*/ 	.short	(.L_7 - .L_6)
	.align		4
.L_6:
        /*001c*/ 	.word	index@(_Z8MyKernelv)
        /*0020*/ 	.word	0x00000000
.L_7:


//--------------------- .nv.compat                --------------------------
	.section	.nv.compat,"",@"SHT_CUDA_COMPAT_INFO"
	.align	4
        /*0000*/ 	.byte	0x02, 0x09, 0x00, 0x00, 0x02, 0x02, 0x01, 0x00, 0x02, 0x05, 0x05, 0x00, 0x03, 0x07, 0x01, 0x01
        /*0010*/ 	.byte	0x02, 0x03, 0x00, 0x00, 0x02, 0x06, 0x01, 0x00, 0x04, 0x0b, 0x08, 0x00, 0x01, 0x00, 0x00, 0x00
        /*0020*/ 	.byte	0x00, 0x00, 0x00, 0x00


//--------------------- .nv.info._Z8MyKernelv     --------------------------
	.section	.nv.info._Z8MyKernelv,"",@"SHT_CUDA_INFO"
	.sectionflags	@""
	.align	4


	//----- nvinfo : EIATTR_CUDA_API_VERSION
	.align		4
        /*0000*/ 	.byte	0x04, 0x37
        /*0002*/ 	.short	(.L_9 - .L_8)
.L_8:
        /*0004*/ 	.word	0x00000082


	//----- nvinfo : EIATTR_SPARSE_MMA_MASK
	.align		4
.L_9:
        /*0008*/ 	.byte	0x03, 0x50
        /*000a*/ 	.short	0x0000


	//----- nvinfo : EIATTR_MAXREG_COUNT
	.align		4
        /*000c*/ 	.byte	0x03, 0x1b
        /*000e*/ 	.short	0x00ff


	//----- nvinfo : EIATTR_MERCURY_ISA_VERSION
	.align		4
        /*0010*/ 	.byte	0x03, 0x5f
        /*0012*/ 	.short	0x0101


	//----- nvinfo : EIATTR_VRC_CTA_INIT_COUNT
	.align		4
        /*0014*/ 	.byte	0x02, 0x4a
	.zero		1
	.zero		1


	//----- nvinfo : EIATTR_EXIT_INSTR_OFFSETS
	.align		4
        /*0018*/ 	.byte	0x04, 0x1c
        /*001a*/ 	.short	(.L_11 - .L_10)


	//   ....[0]....
.L_10:
        /*001c*/ 	.word	0x00000060


	//   ....[1]....
        /*0020*/ 	.word	0x000005b0


	//----- nvinfo : EIATTR_CRS_STACK_SIZE
	.align		4
.L_11:
        /*0024*/ 	.byte	0x04, 0x1e
        /*0026*/ 	.short	(.L_13 - .L_12)
.L_12:
        /*0028*/ 	.word	0x00000000


	//----- nvinfo : EIATTR_SW_WAR
	.align		4
.L_13:
        /*002c*/ 	.byte	0x04, 0x36
        /*002e*/ 	.short	(.L_15 - .L_14)
.L_14:
        /*0030*/ 	.word	0x00000008
.L_15:


//--------------------- .nv.callgraph             --------------------------
	.section	.nv.callgraph,"",@"SHT_CUDA_CALLGRAPH"
	.align	4
	.sectionentsize	8
	.align		4
        /*0000*/ 	.word	0x00000000
	.align		4
        /*0004*/ 	.word	0xffffffff
	.align		4
        /*0008*/ 	.word	0x00000000
	.align		4
        /*000c*/ 	.word	0xfffffffe
	.align		4
        /*0010*/ 	.word	0x00000000
	.align		4
        /*0014*/ 	.word	0xfffffffd
	.align		4
        /*0018*/ 	.word	0x00000000
	.align		4
        /*001c*/ 	.word	0xfffffffc


//--------------------- .nv.constant4             --------------------------
	.section	.nv.constant4,"a",@progbits
	.align	8
	.align		8
.nv.constant4:
        /*0000*/ 	.dword	d_A
	.align		8
        /*0008*/ 	.dword	d_B


//--------------------- .text._Z8MyKernelv        --------------------------
	.section	.text._Z8MyKernelv,"ax",@progbits
	.align	128
        .global         _Z8MyKernelv
        .type           _Z8MyKernelv,@function
        .size           _Z8MyKernelv,(.L_x_3 - _Z8MyKernelv)
        .other          _Z8MyKernelv,@"STO_CUDA_ENTRY STV_DEFAULT"
_Z8MyKernelv:
.text._Z8MyKernelv:
[----:B------:R-:W-:Y:S01]  /*0000*/  LDC R1, c[0x0][0x37c] ;  /* 0x0000df00ff017b82 */ /* 0x000fe20000000800 */
[----:B------:R-:W0:Y:S01]  /*0010*/  S2R R0, SR_TID.X ;  /* 0x0000000000007919 */ /* 0x000e220000002100 */
[----:B------:R-:W0:Y:S01]  /*0020*/  LDCU UR4, c[0x0][0x360] ;  /* 0x00006c00ff0477ac */ /* 0x000e220008000800 */
[----:B------:R-:W0:Y:S02]  /*0030*/  S2R R5, SR_CTAID.X ;  /* 0x0000000000057919 */ /* 0x000e240000002500 */
[----:B0-----:R-:W-:-:S05]  /*0040*/  IMAD R0, R5, UR4, R0 ;  /* 0x0000000405007c24 */ /* 0x001fca000f8e0200 */
[----:B------:R-:W-:-:S13]  /*0050*/  ISETP.GT.AND P0, PT, R0, 0xf423f, PT ;  /* 0x000f423f0000780c */ /* 0x000fda0003f04270 */
[----:B------:R-:W-:Y:S05]  /*0060*/  @P0 EXIT ;  /* 0x000000000000094d */ /* 0x000fea0003800000 */
[----:B------:R-:W0:Y:S01]  /*0070*/  LDC.64 R2, c[0x4][RZ] ;  /* 0x01000000ff027b82 */ /* 0x000e220000000a00 */
[----:B------:R-:W-:Y:S01]  /*0080*/  IMAD.HI.U32 R4, R5, -0x77777777, RZ ;  /* 0x8888888905047827 */ /* 0x000fe200078e00ff */
[----:B------:R-:W1:Y:S04]  /*0090*/  LDCU.64 UR4, c[0x0][0x358] ;  /* 0x00006b00ff0477ac */ /* 0x000e680008000a00 */
[----:B------:R-:W-:-:S05]  /*00a0*/  SHF.R.U32.HI R4, RZ, 0x4, R4 ;  /* 0x00000004ff047819 */ /* 0x000fca0000011604 */
[----:B------:R-:W-:Y:S02]  /*00b0*/  IMAD R5, R4, -0x1e, R5 ;  /* 0xffffffe204057824 */ /* 0x000fe400078e0205 */
[----:B0-----:R-:W-:-:S04]  /*00c0*/  IMAD.WIDE R2, R0, 0x78, R2 ;  /* 0x0000007800027825 */ /* 0x001fc800078e0202 */
[----:B------:R-:W-:-:S06]  /*00d0*/  IMAD.WIDE.U32 R2, R5, 0x4, R2 ;  /* 0x0000000405027825 */ /* 0x000fcc00078e0002 */
[----:B-1----:R-:W2:Y:S01]  /*00e0*/  LDG.E R2, desc[UR4][R2.64] ;  /* 0x0000000402027981 */ /* 0x002ea2000c1e1900 */
[----:B------:R-:W-:Y:S01]  /*00f0*/  BSSY.RECONVERGENT B0, `(.L_x_0) ;  /* 0x0000048000007945 */ /* 0x000fe20003800200 */
[----:B------:R-:W-:Y:S01]  /*0100*/  HFMA2 R5, -RZ, RZ, 1.875, 0 ;  /* 0x3f800000ff057431 */ /* 0x000fe200000001ff */
[----:B--2---:R-:W-:-:S13]  /*0110*/  FSETP.NEU.AND P0, PT, R2, 1, PT ;  /* 0x3f8000000200780b */ /* 0x004fda0003f0d000 */
[----:B------:R-:W-:Y:S05]  /*0120*/  @!P0 BRA `(.L_x_1) ;  /* 0x0000000400108947 */ /* 0x000fea0003800000 */
[----:B------:R-:W-:-:S13]  /*0130*/  FSETP.NAN.AND P0, PT, |R2|, |R2|, PT ;  /* 0x400000020200720b */ /* 0x000fda0003f08200 */
[----:B------:R-:W-:Y:S01]  /*0140*/  @P0 FADD R5, R2, 0.73000001907348632812 ;  /* 0x3f3ae14802050421 */ /* 0x000fe20000000000 */
[----:B------:R-:W-:Y:S06]  /*0150*/  @P0 BRA `(.L_x_1) ;  /* 0x0000000400040947 */ /* 0x000fec0003800000 */
[----:B------:R-:W-:-:S04]  /*0160*/  FSETP.NEU.AND P0, PT, |R2|, +INF , PT ;  /* 0x7f8000000200780b */ /* 0x000fc80003f0d200 */
[----:B------:R-:W-:-:S13]  /*0170*/  FSETP.NEU.AND P0, PT, R2, RZ, P0 ;  /* 0x000000ff0200720b */ /* 0x000fda000070d000 */
[----:B------:R-:W-:-:S05]  /*0180*/  @!P0 FADD R5, R2, R2 ;  /* 0x0000000202058221 */ /* 0x000fca0000000000 */
[----:B------:R-:W-:Y:S01]  /*0190*/  @!P0 LOP3.LUT R5, R5, 0x7fffffff, RZ, 0xc0, !PT ;  /* 0x7fffffff05058812 */ /* 0x000fe200078ec0ff */
[----:B------:R-:W-:Y:S06]  /*01a0*/  @!P0 BRA `(.L_x_1) ;  /* 0x0000000000f08947 */ /* 0x000fec0003800000 */
[C---:B------:R-:W-:Y:S01]  /*01b0*/  FMUL R3, |R2|.reuse, 16777216 ;  /* 0x4b80000002037820 */ /* 0x040fe20000400200 */
[C---:B------:R-:W-:Y:S02]  /*01c0*/  FSETP.GEU.AND P0, PT, |R2|.reuse, 1.175494350822287508e-38, PT ;  /* 0x008000000200780b */ /* 0x040fe40003f0e200 */
[----:B------:R-:W-:Y:S02]  /*01d0*/  MOV R9, 0x3a2c32e4 ;  /* 0x3a2c32e400097802 */ /* 0x000fe40000000f00 */
[----:B------:R-:W-:Y:S02]  /*01e0*/  FSEL R3, R3, |R2|, !P0 ;  /* 0x4000000203037208 */ /* 0x000fe40004000000 */
[----:B------:R-:W-:Y:S02]  /*01f0*/  FSETP.GEU.AND P2, PT, R2, RZ, PT ;  /* 0x000000ff0200720b */ /* 0x000fe40003f4e000 */
[----:B------:R-:W-:-:S04]  /*0200*/  IADD3 R4, PT, PT, R3, -0x3f3504f3, RZ ;  /* 0xc0cafb0d03047810 */ /* 0x000fc80007ffe0ff */
[----:B------:R-:W-:-:S04]  /*0210*/  LOP3.LUT R4, R4, 0xff800000, RZ, 0xc0, !PT ;  /* 0xff80000004047812 */ /* 0x000fc800078ec0ff */
[-C--:B------:R-:W-:Y:S02]  /*0220*/  IADD3 R3, PT, PT, R3, -R4.reuse, RZ ;  /* 0x8000000403037210 */ /* 0x080fe40007ffe0ff */
[----:B------:R-:W-:-:S03]  /*0230*/  I2FP.F32.S32 R4, R4 ;  /* 0x0000000400047245 */ /* 0x000fc60000201400 */
[C---:B------:R-:W-:Y:S01]  /*0240*/  FADD R6, R3.reuse, 1 ;  /* 0x3f80000003067421 */ /* 0x040fe20000000000 */
[----:B------:R-:W-:Y:S01]  /*0250*/  FADD R5, R3, -1 ;  /* 0xbf80000003057421 */ /* 0x000fe20000000000 */
[----:B------:R-:W-:-:S03]  /*0260*/  FSEL R3, RZ, -24, P0 ;  /* 0xc1c00000ff037808 */ /* 0x000fc60000000000 */
[----:B------:R-:W-:Y:S01]  /*0270*/  FADD R7, R5, R5 ;  /* 0x0000000505077221 */ /* 0x000fe20000000000 */
[----:B------:R-:W0:Y:S01]  /*0280*/  MUFU.RCP R6, R6 ;  /* 0x0000000600067308 */ /* 0x000e220000001000 */
[----:B------:R-:W-:Y:S02]  /*0290*/  FFMA R3, R4, 1.1920928955078125e-07, R3 ;  /* 0x3400000004037823 */ /* 0x000fe40000000003 */
[----:B0-----:R-:W-:-:S04]  /*02a0*/  FMUL R8, R6, R7 ;  /* 0x0000000706087220 */ /* 0x001fc80000400000 */
[----:B------:R-:W-:Y:S01]  /*02b0*/  FADD R7, R5, -R8 ;  /* 0x8000000805077221 */ /* 0x000fe20000000000 */
[CC--:B------:R-:W-:Y:S01]  /*02c0*/  FMUL R4, R8.reuse, R8.reuse ;  /* 0x0000000808047220 */ /* 0x0c0fe20000400000 */
[----:B------:R-:W-:Y:S02]  /*02d0*/  FFMA R12, R8, 1.4426950216293334961, R3 ;  /* 0x3fb8aa3b080c7823 */ /* 0x000fe40000000003 */
[----:B------:R-:W-:Y:S01]  /*02e0*/  FADD R10, R7, R7 ;  /* 0x00000007070a7221 */ /* 0x000fe20000000000 */
[C---:B------:R-:W-:Y:S01]  /*02f0*/  FFMA R7, R4.reuse, R9, 0.0032181653659790754318 ;  /* 0x3b52e7db04077423 */ /* 0x040fe20000000009 */
[----:B------:R-:W-:Y:S02]  /*0300*/  FADD R3, R3, -R12 ;  /* 0x8000000c03037221 */ /* 0x000fe40000000000 */
[----:B------:R-:W-:Y:S01]  /*0310*/  FFMA R5, R5, -R8, R10 ;  /* 0x8000000805057223 */ /* 0x000fe2000000000a */
[----:B------:R-:W-:Y:S01]  /*0320*/  FFMA R7, R4, R7, 0.018033718690276145935 ;  /* 0x3c93bb7304077423 */ /* 0x000fe20000000007 */
[----:B------:R-:W-:-:S02]  /*0330*/  FFMA R10, R8, 1.4426950216293334961, R3 ;  /* 0x3fb8aa3b080a7823 */ /* 0x000fc40000000003 */
[----:B------:R-:W-:Y:S01]  /*0340*/  FMUL R5, R6, R5 ;  /* 0x0000000506057220 */ /* 0x000fe20000400000 */
[----:B------:R-:W-:-:S03]  /*0350*/  FFMA R7, R4, R7, 0.12022458761930465698 ;  /* 0x3df6384f04077423 */ /* 0x000fc60000000007 */
[----:B------:R-:W-:Y:S01]  /*0360*/  FFMA R3, R5, 1.4426950216293334961, R10 ;  /* 0x3fb8aa3b05037823 */ /* 0x000fe2000000000a */
[----:B------:R-:W-:-:S03]  /*0370*/  FMUL R7, R4, R7 ;  /* 0x0000000704077220 */ /* 0x000fc60000400000 */
[----:B------:R-:W-:Y:S01]  /*0380*/  FFMA R6, R8, 1.9251366722983220825e-08, R3 ;  /* 0x32a55e3408067823 */ /* 0x000fe20000000003 */
[----:B------:R-:W-:-:S04]  /*0390*/  FMUL R4, R7, 3 ;  /* 0x4040000007047820 */ /* 0x000fc80000400000 */
[----:B------:R-:W-:Y:S01]  /*03a0*/  FFMA R4, R5, R4, R6 ;  /* 0x0000000405047223 */ /* 0x000fe20000000006 */
[----:B------:R-:W-:-:S03]  /*03b0*/  HFMA2 R6, -RZ, RZ, 0.64013671875, -15.109375 ;  /* 0x391fcb8eff067431 */ /* 0x000fc600000001ff */
[----:B------:R-:W-:-:S04]  /*03c0*/  FFMA R7, R8, R7, R4 ;  /* 0x0000000708077223 */ /* 0x000fc80000000004 */
[----:B------:R-:W-:-:S04]  /*03d0*/  FADD R3, R12, R7 ;  /* 0x000000070c037221 */ /* 0x000fc80000000000 */
[----:B------:R-:W-:Y:S01]  /*03e0*/  FMUL R4, R3, 0.73000001907348632812 ;  /* 0x3f3ae14803047820 */ /* 0x000fe20000400000 */
[----:B------:R-:W-:-:S03]  /*03f0*/  FADD R12, -R12, R3 ;  /* 0x000000030c0c7221 */ /* 0x000fc60000000100 */
[----:B------:R-:W0:Y:S01]  /*0400*/  FRND R5, R4 ;  /* 0x0000000400057307 */ /* 0x000e220000201000 */
[----:B------:R-:W-:Y:S01]  /*0410*/  FADD R12, R7, -R12 ;  /* 0x8000000c070c7221 */ /* 0x000fe20000000000 */
[----:B------:R-:W-:Y:S01]  /*0420*/  FFMA R3, R3, 0.73000001907348632812, -R4 ;  /* 0x3f3ae14803037823 */ /* 0x000fe20000000804 */
[----:B------:R-:W-:-:S03]  /*0430*/  FSETP.GT.AND P0, PT, |R4|, 152, PT ;  /* 0x431800000400780b */ /* 0x000fc60003f04200 */
[----:B------:R-:W-:Y:S01]  /*0440*/  FFMA R12, R12, 0.73000001907348632812, R3 ;  /* 0x3f3ae1480c0c7823 */ /* 0x000fe20000000003 */
[----:B0-----:R-:W-:Y:S01]  /*0450*/  FADD R3, R4, -R5 ;  /* 0x8000000504037221 */ /* 0x001fe20000000000 */
[----:B------:R-:W-:-:S03]  /*0460*/  FSETP.GT.AND P1, PT, R5, RZ, PT ;  /* 0x000000ff0500720b */ /* 0x000fc60003f24000 */
[----:B------:R-:W-:Y:S01]  /*0470*/  FADD R3, R3, R12 ;  /* 0x0000000c03037221 */ /* 0x000fe20000000000 */
[----:B------:R-:W-:Y:S02]  /*0480*/  SEL R5, RZ, 0x83000000, P1 ;  /* 0x83000000ff057807 */ /* 0x000fe40000800000 */
[----:B------:R-:W-:Y:S01]  /*0490*/  FSETP.GEU.AND P1, PT, R4, RZ, PT ;  /* 0x000000ff0400720b */ /* 0x000fe20003f2e000 */
[----:B------:R-:W-:Y:S01]  /*04a0*/  FFMA R6, R3, R6, 0.0013391353422775864601 ;  /* 0x3aaf85ed03067423 */ /* 0x000fe20000000006 */
[----:B------:R-:W-:-:S03]  /*04b0*/  IADD3 R2, PT, PT, R5, 0x7f000000, RZ ;  /* 0x7f00000005027810 */ /* 0x000fc60007ffe0ff */
[C---:B------:R-:W-:Y:S02]  /*04c0*/  FFMA R8, R3.reuse, R6, 0.0096188392490148544312 ;  /* 0x3c1d985603087423 */ /* 0x040fe40000000006 */
[----:B------:R-:W0:Y:S02]  /*04d0*/  F2I.NTZ R6, R4 ;  /* 0x0000000400067305 */ /* 0x000e240000203100 */
[----:B------:R-:W-:-:S04]  /*04e0*/  FFMA R8, R3, R8, 0.055503588169813156128 ;  /* 0x3d6357bb03087423 */ /* 0x000fc80000000008 */
[----:B------:R-:W-:-:S04]  /*04f0*/  FFMA R8, R3, R8, 0.24022644758224487305 ;  /* 0x3e75fdec03087423 */ /* 0x000fc80000000008 */
[----:B------:R-:W-:-:S04]  /*0500*/  FFMA R8, R3, R8, 0.69314718246459960938 ;  /* 0x3f31721803087423 */ /* 0x000fc80000000008 */
[----:B------:R-:W-:Y:S01]  /*0510*/  FFMA R3, R3, R8, 1 ;  /* 0x3f80000003037423 */ /* 0x000fe20000000008 */
[----:B0-----:R-:W-:Y:S02]  /*0520*/  LEA R6, R6, -R5, 0x17 ;  /* 0x8000000506067211 */ /* 0x001fe400078eb8ff */
[----:B------:R-:W-:Y:S01]  /*0530*/  FSEL R5, RZ, +INF , !P1 ;  /* 0x7f800000ff057808 */ /* 0x000fe20004800000 */
[----:B------:R-:W-:-:S04]  /*0540*/  FMUL R3, R2, R3 ;  /* 0x0000000302037220 */ /* 0x000fc80000400000 */
[----:B------:R-:W-:Y:S01]  /*0550*/  @!P0 FMUL R5, R6, R3 ;  /* 0x0000000306058220 */ /* 0x000fe20000400000 */
[----:B------:R-:W-:-:S07]  /*0560*/  @!P2 MOV R5, 0x7fffffff ;  /* 0x7fffffff0005a802 */ /* 0x000fce0000000f00 */
.L_x_1:
[----:B------:R-:W-:Y:S05]  /*0570*/  BSYNC.RECONVERGENT B0 ;  /* 0x0000000000007941 */ /* 0x000fea0003800200 */
.L_x_0:
[----:B------:R-:W0:Y:S02]  /*0580*/  LDC.64 R2, c[0x4][0x8] ;  /* 0x01000200ff027b82 */ /* 0x000e240000000a00 */
[----:B0-----:R-:W-:-:S05]  /*0590*/  IMAD.WIDE R2, R0, 0x4, R2 ;  /* 0x0000000400027825 */ /* 0x001fca00078e0202 */
[----:B------:R-:W-:Y:S01]  /*05a0*/  STG.E desc[UR4][R2.64], R5 ;  /* 0x0000000502007986 */ /* 0x000fe2000c101904 */
[----:B------:R-:W-:Y:S05]  /*05b0*/  EXIT ;  /* 0x000000000000794d */ /* 0x000fea0003800000 */
.L_x_2:
[----:B------:R-:W-:-:S00]  /*05c0*/  BRA `(.L_x_2) ;  /* 0xfffffffc00fc7947 */ /* 0x000fc0000383ffff */
[----:B------:R-:W-:-:S00]  /*05d0*/  NOP ;  /* 0x0000000000007918 */ /* 0x000fc00000000000 */
        /* <DEDUP_REMOVED lines=10> */
.L_x_3:


//--------------------- .nv.shared.reserved.0     --------------------------
	.section	.nv.shared.reserved.0,"aw",@nobits
	.weak		__nv_reservedSMEM_offset_0_alias
	.size		__nv_reservedSMEM_offset_0_alias, 0, 64
	.other		__nv_reservedSMEM_offset_0_alias,@"STO_CUDA_RESERVED_SHARED STV_DEFAULT"
__nv_reservedSMEM_offset_0_alias:
	.zero		0
	.zero		64


//--------------------- .nv.global                --------------------------
	.section	.nv.global,"aw",@nobits
	.align	4
.nv.global:
	.type		d_B,@object
	.size		d_B,(d_A - d_B)
d_B:
	.zero		4000000
	.type		d_A,@object
	.size		d_A,(.L_0 - d_A)
d_A:
	.zero		120000000
.L_0:


//--------------------- .nv.constant0._Z8MyKernelv --------------------------
	.section	.nv.constant0._Z8MyKernelv,"a",@progbits
	.sectionflags	@""
	.align	4
.nv.constant0._Z8MyKernelv:
	.zero		896


//--------------------- SYMBOLS --------------------------

	.type		.nv.reservedSmem.offset0,@object
	.size		.nv.reservedSmem.offset0,0x4
